//
// Generated by NVIDIA NVVM Compiler
//
// Compiler Build ID: CL-36424714
// Cuda compilation tools, release 13.0, V13.0.88
// Based on NVVM 20.0.0
//

.version 9.0
.target sm_100
.address_size 64

	// .globl	_Z6setvalPi

.visible .entry _Z6setvalPi(
	.param .u64 .ptr .align 1 _Z6setvalPi_param_0
)
{
	.reg .pred 	%p<2>;
	.reg .b32 	%r<6>;
	.reg .b64 	%rd<5>;

	ld.param.u64 	%rd1, [_Z6setvalPi_param_0];
	mov.u32 	%r2, %tid.x;
	mov.u32 	%r3, %ctaid.x;
	mov.u32 	%r4, %ntid.x;
	mad.lo.s32 	%r1, %r3, %r4, %r2;
	setp.gt.s32 	%p1, %r1, 33554431;
	@%p1 bra 	$L__BB0_2;
	cvta.to.global.u64 	%rd2, %rd1;
	mul.wide.s32 	%rd3, %r1, 4;
	add.s64 	%rd4, %rd2, %rd3;
	mov.b32 	%r5, 1;
	st.global.u32 	[%rd4], %r5;
$L__BB0_2:
	ret;

}


// ===== COMPILED SASS (sm_100) =====

	.target	sm_100

	.elftype	@"ET_EXEC"


//--------------------- .note.nv.tkinfo           --------------------------
	.section	.note.nv.tkinfo,"",@"SHT_NOTE"
	.sectionflags	@"SHF_NOTE_NV_TKINFO"
	.tkinfo
        /*0018*/ 	.word	0x00000002
        /*0030*/ 	.string	""
        /*0030*/ 	.string	"ptxas"
        /*0030*/ 	.string	"Cuda compilation tools, release 13.0, V13.0.88"
        /*0030*/ 	.string	"Build cuda_13.0.r13.0/compiler.36424714_0"
        /*0030*/ 	.string	"-arch sm_100 -m 64 "



//--------------------- .note.nv.cuinfo           --------------------------
	.section	.note.nv.cuinfo,"",@"SHT_NOTE"
	.sectionflags	@"SHF_NOTE_NV_CUINFO"
        /*0018*/ 	.short	0x0002
        /*001a*/ 	.short	0x0064
        /*001c*/ 	.short	0x0082
	.zero		2


//--------------------- .nv.info                  --------------------------
	.section	.nv.info,"",@"SHT_CUDA_INFO"
	.align	4


	//----- nvinfo : EIATTR_REGCOUNT
	.align		4
        /*0000*/ 	.byte	0x04, 0x2f
        /*0002*/ 	.short	(.L_1 - .L_0)
	.align		4
.L_0:
        /*0004*/ 	.word	index@(_Z6setvalPi)
        /*0008*/ 	.word	0x0000000a


	//----- nvinfo : EIATTR_FRAME_SIZE
	.align		4
.L_1:
        /*000c*/ 	.byte	0x04, 0x11
        /*000e*/ 	.short	(.L_3 - .L_2)
	.align		4
.L_2:
        /*0010*/ 	.word	index@(_Z6setvalPi)
        /*0014*/ 	.word	0x00000000


	//----- nvinfo : EIATTR_MIN_STACK_SIZE
	.align		4
.L_3:
        /*0018*/ 	.byte	0x04, 0x12
        /*001a*/ 	.short	(.L_5 - .L_4)
	.align		4
.L_4:
        /*001c*/ 	.word	index@(_Z6setvalPi)
        /*0020*/ 	.word	0x00000000
.L_5:


//--------------------- .nv.compat                --------------------------
	.section	.nv.compat,"",@"SHT_CUDA_COMPAT_INFO"
	.align	4
        /*0000*/ 	.byte	0x02, 0x09, 0x00, 0x00, 0x02, 0x02, 0x01, 0x00, 0x02, 0x05, 0x05, 0x00, 0x03, 0x07, 0x01, 0x01
        /*0010*/ 	.byte	0x02, 0x03, 0x00, 0x00, 0x02, 0x06, 0x01, 0x00, 0x04, 0x0b, 0x08, 0x00, 0x09, 0x00, 0x00, 0x00
        /*0020*/ 	.byte	0x00, 0x00, 0x00, 0x00


//--------------------- .nv.info._Z6setvalPi      --------------------------
	.section	.nv.info._Z6setvalPi,"",@"SHT_CUDA_INFO"
	.sectionflags	@""
	.align	4


	//----- nvinfo : EIATTR_CUDA_API_VERSION
	.align		4
        /*0000*/ 	.byte	0x04, 0x37
        /*0002*/ 	.short	(.L_7 - .L_6)
.L_6:
        /*0004*/ 	.word	0x00000082


	//----- nvinfo : EIATTR_KPARAM_INFO
	.align		4
.L_7:
        /*0008*/ 	.byte	0x04, 0x17
        /*000a*/ 	.short	(.L_9 - .L_8)
.L_8:
        /*000c*/ 	.word	0x00000000
        /*0010*/ 	.short	0x0000
        /*0012*/ 	.short	0x0000
        /*0014*/ 	.byte	0x00, 0xf5, 0x21, 0x00


	//----- nvinfo : EIATTR_SPARSE_MMA_MASK
	.align		4
.L_9:
        /*0018*/ 	.byte	0x03, 0x50
        /*001a*/ 	.short	0x0000


	//----- nvinfo : EIATTR_MAXREG_COUNT
	.align		4
        /*001c*/ 	.byte	0x03, 0x1b
        /*001e*/ 	.short	0x00ff


	//----- nvinfo : EIATTR_MERCURY_ISA_VERSION
	.align		4
        /*0020*/ 	.byte	0x03, 0x5f
        /*0022*/ 	.short	0x0101


	//----- nvinfo : EIATTR_VRC_CTA_INIT_COUNT
	.align		4
        /*0024*/ 	.byte	0x02, 0x4a
	.zero		1
	.zero		1


	//----- nvinfo : EIATTR_EXIT_INSTR_OFFSETS
	.align		4
        /*0028*/ 	.byte	0x04, 0x1c
        /*002a*/ 	.short	(.L_11 - .L_10)


	//   ....[0]....
.L_10:
        /*002c*/ 	.word	0x00000060


	//   ....[1]....
        /*0030*/ 	.word	0x000000c0


	//----- nvinfo : EIATTR_CBANK_PARAM_SIZE
	.align		4
.L_11:
        /*0034*/ 	.byte	0x03, 0x19
        /*0036*/ 	.short	0x0008


	//----- nvinfo : EIATTR_PARAM_CBANK
	.align		4
        /*0038*/ 	.byte	0x04, 0x0a
        /*003a*/ 	.short	(.L_13 - .L_12)
	.align		4
.L_12:
        /*003c*/ 	.word	index@(.nv.constant0._Z6setvalPi)
        /*0040*/ 	.short	0x0380
        /*0042*/ 	.short	0x0008


	//----- nvinfo : EIATTR_SW_WAR
	.align		4
.L_13:
        /*0044*/ 	.byte	0x04, 0x36
        /*0046*/ 	.short	(.L_15 - .L_14)
.L_14:
        /*0048*/ 	.word	0x00000008
.L_15:


//--------------------- .nv.callgraph             --------------------------
	.section	.nv.callgraph,"",@"SHT_CUDA_CALLGRAPH"
	.align	4
	.sectionentsize	8
	.align		4
        /*0000*/ 	.word	0x00000000
	.align		4
        /*0004*/ 	.word	0xffffffff
	.align		4
        /*0008*/ 	.word	0x00000000
	.align		4
        /*000c*/ 	.word	0xfffffffe
	.align		4
        /*0010*/ 	.word	0x00000000
	.align		4
        /*0014*/ 	.word	0xfffffffd
	.align		4
        /*0018*/ 	.word	0x00000000
	.align		4
        /*001c*/ 	.word	0xfffffffc


//--------------------- .text._Z6setvalPi         --------------------------
	.section	.text._Z6setvalPi,"ax",@progbits
	.align	128
        .global         _Z6setvalPi
        .type           _Z6setvalPi,@function
        .size           _Z6setvalPi,(.L_x_1 - _Z6setvalPi)
        .other          _Z6setvalPi,@"STO_CUDA_ENTRY STV_DEFAULT"
_Z6setvalPi:
.text._Z6setvalPi:
[----:B------:R-:W-:Y:S01]  /*0000*/  LDC R1, c[0x0][0x37c] ;  /* 0x0000df00ff017b82 */ /* 0x000fe20000000800 */
[----:B------:R-:W0:Y:S07]  /*0010*/  S2R R5, SR_TID.X ;  /* 0x0000000000057919 */ /* 0x000e2e0000002100 */
[----:B------:R-:W0:Y:S08]  /*0020*/  S2UR UR4, SR_CTAID.X ;  /* 0x00000000000479c3 */ /* 0x000e300000002500 */
[----:B------:R-:W0:Y:S02]  /*0030*/  LDC R0, c[0x0][0x360] ;  /* 0x0000d800ff007b82 */ /* 0x000e240000000800 */
[----:B0-----:R-:W-:-:S05]  /*0040*/  IMAD R5, R0, UR4, R5 ;  /* 0x0000000400057c24 */ /* 0x001fca000f8e0205 */
[----:B------:R-:W-:-:S13]  /*0050*/  ISETP.GT.AND P0, PT, R5, 0x1ffffff, PT ;  /* 0x01ffffff0500780c */ /* 0x000fda0003f04270 */
[----:B------:R-:W-:Y:S05]  /*0060*/  @P0 EXIT ;  /* 0x000000000000094d */ /* 0x000fea0003800000 */
[----:B------:R-:W0:Y:S01]  /*0070*/  LDC.64 R2, c[0x0][0x380] ;  /* 0x0000e000ff027b82 */ /* 0x000e220000000a00 */
[----:B------:R-:W1:Y:S01]  /*0080*/  LDCU.64 UR4, c[0x0][0x358] ;  /* 0x00006b00ff0477ac */ /* 0x000e620008000a00 */
[----:B------:R-:W-:Y:S02]  /*0090*/  HFMA2 R7, -RZ, RZ, 0, 5.9604644775390625e-08 ;  /* 0x00000001ff077431 */ /* 0x000fe400000001ff */
[----:B0-----:R-:W-:-:S05]  /*00a0*/  IMAD.WIDE R2, R5, 0x4, R2 ;  /* 0x0000000405027825 */ /* 0x001fca00078e0202 */
[----:B-1----:R-:W-:Y:S01]  /*00b0*/  STG.E desc[UR4][R2.64], R7 ;  /* 0x0000000702007986 */ /* 0x002fe2000c101904 */
[----:B------:R-:W-:Y:S05]  /*00c0*/  EXIT ;  /* 0x000000000000794d */ /* 0x000fea0003800000 */
.L_x_0:
[----:B------:R-:W-:-:S00]  /*00d0*/  BRA `(.L_x_0) ;  /* 0xfffffffc00fc7947 */ /* 0x000fc0000383ffff */
[----:B------:R-:W-:-:S00]  /*00e0*/  NOP ;  /* 0x0000000000007918 */ /* 0x000fc00000000000 */
        /* <DEDUP_REMOVED lines=9> */
.L_x_1:


//--------------------- .nv.shared.reserved.0     --------------------------
	.section	.nv.shared.reserved.0,"aw",@nobits
	.weak		__nv_reservedSMEM_offset_0_alias
	.size		__nv_reservedSMEM_offset_0_alias, 0, 64
	.other		__nv_reservedSMEM_offset_0_alias,@"STO_CUDA_RESERVED_SHARED STV_DEFAULT"
__nv_reservedSMEM_offset_0_alias:
	.zero		0
	.zero		64


//--------------------- .nv.constant0._Z6setvalPi --------------------------
	.section	.nv.constant0._Z6setvalPi,"a",@progbits
	.sectionflags	@""
	.align	4
.nv.constant0._Z6setvalPi:
	.zero		904


//--------------------- SYMBOLS --------------------------

	.type		.nv.reservedSmem.offset0,@object
	.size		.nv.reservedSmem.offset0,0x4
